//
// Generated by NVIDIA NVVM Compiler
//
// Compiler Build ID: CL-36424714
// Cuda compilation tools, release 13.0, V13.0.88
// Based on NVVM 20.0.0
//

.version 9.0
.target sm_100
.address_size 64

	// .globl	_Z17stencil_1d_kernelILi1024ELi6001EEvPKiPii
.extern .shared .align 16 .b8 temp[];

.visible .entry _Z17stencil_1d_kernelILi1024ELi6001EEvPKiPii(
	.param .u64 .ptr .align 1 _Z17stencil_1d_kernelILi1024ELi6001EEvPKiPii_param_0,
	.param .u64 .ptr .align 1 _Z17stencil_1d_kernelILi1024ELi6001EEvPKiPii_param_1,
	.param .u32 _Z17stencil_1d_kernelILi1024ELi6001EEvPKiPii_param_2
)
{
	.reg .pred 	%p<6>;
	.reg .b32 	%r<48>;
	.reg .b64 	%rd<13>;

	ld.param.u64 	%rd4, [_Z17stencil_1d_kernelILi1024ELi6001EEvPKiPii_param_0];
	ld.param.u64 	%rd3, [_Z17stencil_1d_kernelILi1024ELi6001EEvPKiPii_param_1];
	ld.param.u32 	%r16, [_Z17stencil_1d_kernelILi1024ELi6001EEvPKiPii_param_2];
	cvta.to.global.u64 	%rd1, %rd4;
	mov.u32 	%r1, %tid.x;
	mov.u32 	%r17, %ctaid.x;
	mov.u32 	%r18, %ntid.x;
	mul.lo.s32 	%r19, %r17, %r18;
	add.s32 	%r2, %r19, %r1;
	sub.s32 	%r20, %r16, %r19;
	min.s32 	%r3, %r20, 1024;
	setp.ge.s32 	%p1, %r2, %r16;
	@%p1 bra 	$L__BB0_5;
	mul.wide.s32 	%rd5, %r2, 4;
	add.s64 	%rd2, %rd1, %rd5;
	ld.global.u32 	%r22, [%rd2];
	shl.b32 	%r23, %r1, 2;
	mov.u32 	%r24, temp;
	add.s32 	%r4, %r24, %r23;
	st.shared.u32 	[%r4+24004], %r22;
	add.s32 	%r5, %r3, %r2;
	mov.b32 	%r44, 0;
$L__BB0_2:
	add.s32 	%r25, %r44, %r1;
	setp.gt.s32 	%p2, %r25, 6000;
	@%p2 bra 	$L__BB0_4;
	mul.wide.s32 	%rd6, %r44, 4;
	add.s64 	%rd7, %rd2, %rd6;
	ld.global.u32 	%r26, [%rd7+-24004];
	shl.b32 	%r27, %r44, 2;
	add.s32 	%r28, %r4, %r27;
	st.shared.u32 	[%r28], %r26;
	add.s32 	%r29, %r5, %r44;
	mul.wide.s32 	%rd8, %r29, 4;
	add.s64 	%rd9, %rd1, %rd8;
	ld.global.u32 	%r30, [%rd9];
	shl.b32 	%r31, %r3, 2;
	add.s32 	%r32, %r28, %r31;
	st.shared.u32 	[%r32+24004], %r30;
$L__BB0_4:
	add.s32 	%r44, %r44, %r3;
	setp.lt.s32 	%p3, %r44, 6001;
	@%p3 bra 	$L__BB0_2;
$L__BB0_5:
	setp.ge.s32 	%p4, %r2, %r16;
	bar.sync 	0;
	@%p4 bra 	$L__BB0_10;
	shl.b32 	%r35, %r1, 2;
	mov.u32 	%r36, temp;
	add.s32 	%r37, %r35, %r36;
	add.s32 	%r45, %r37, 8;
	mov.b32 	%r47, 0;
	mov.b32 	%r46, 8;
$L__BB0_7:
	ld.shared.u32 	%r38, [%r45+-8];
	add.s32 	%r39, %r38, %r47;
	ld.shared.u32 	%r40, [%r45+-4];
	add.s32 	%r41, %r40, %r39;
	ld.shared.u32 	%r42, [%r45];
	add.s32 	%r12, %r42, %r41;
	setp.eq.s32 	%p5, %r46, 48008;
	@%p5 bra 	$L__BB0_9;
	ld.shared.u32 	%r43, [%r45+4];
	add.s32 	%r47, %r43, %r12;
	add.s32 	%r46, %r46, 16;
	add.s32 	%r45, %r45, 16;
	bra.uni 	$L__BB0_7;
$L__BB0_9:
	cvta.to.global.u64 	%rd10, %rd3;
	mul.wide.s32 	%rd11, %r2, 4;
	add.s64 	%rd12, %rd10, %rd11;
	st.global.u32 	[%rd12], %r12;
$L__BB0_10:
	ret;

}


// ===== COMPILED SASS (sm_100) =====

	.target	sm_100

	.elftype	@"ET_EXEC"


//--------------------- .note.nv.tkinfo           --------------------------
	.section	.note.nv.tkinfo,"",@"SHT_NOTE"
	.sectionflags	@"SHF_NOTE_NV_TKINFO"
	.tkinfo
        /*0018*/ 	.word	0x00000002
        /*0030*/ 	.string	""
        /*0030*/ 	.string	"ptxas"
        /*0030*/ 	.string	"Cuda compilation tools, release 13.0, V13.0.88"
        /*0030*/ 	.string	"Build cuda_13.0.r13.0/compiler.36424714_0"
        /*0030*/ 	.string	"-arch sm_100 -m 64 "



//--------------------- .note.nv.cuinfo           --------------------------
	.section	.note.nv.cuinfo,"",@"SHT_NOTE"
	.sectionflags	@"SHF_NOTE_NV_CUINFO"
        /*0018*/ 	.short	0x0002
        /*001a*/ 	.short	0x0064
        /*001c*/ 	.short	0x0082
	.zero		2


//--------------------- .nv.info                  --------------------------
	.section	.nv.info,"",@"SHT_CUDA_INFO"
	.align	4


	//----- nvinfo : EIATTR_REGCOUNT
	.align		4
        /*0000*/ 	.byte	0x04, 0x2f
        /*0002*/ 	.short	(.L_1 - .L_0)
	.align		4
.L_0:
        /*0004*/ 	.word	index@(_Z17stencil_1d_kernelILi1024ELi6001EEvPKiPii)
        /*0008*/ 	.word	0x0000001c


	//----- nvinfo : EIATTR_FRAME_SIZE
	.align		4
.L_1:
        /*000c*/ 	.byte	0x04, 0x11
        /*000e*/ 	.short	(.L_3 - .L_2)
	.align		4
.L_2:
        /*0010*/ 	.word	index@(_Z17stencil_1d_kernelILi1024ELi6001EEvPKiPii)
        /*0014*/ 	.word	0x00000000


	//----- nvinfo : EIATTR_MIN_STACK_SIZE
	.align		4
.L_3:
        /*0018*/ 	.byte	0x04, 0x12
        /*001a*/ 	.short	(.L_5 - .L_4)
	.align		4
.L_4:
        /*001c*/ 	.word	index@(_Z17stencil_1d_kernelILi1024ELi6001EEvPKiPii)
        /*0020*/ 	.word	0x00000000
.L_5:


//--------------------- .nv.compat                --------------------------
	.section	.nv.compat,"",@"SHT_CUDA_COMPAT_INFO"
	.align	4
        /*0000*/ 	.byte	0x02, 0x09, 0x00, 0x00, 0x02, 0x02, 0x01, 0x00, 0x02, 0x05, 0x05, 0x00, 0x03, 0x07, 0x01, 0x01
        /*0010*/ 	.byte	0x02, 0x03, 0x00, 0x00, 0x02, 0x06, 0x01, 0x00, 0x04, 0x0b, 0x08, 0x00, 0x09, 0x00, 0x00, 0x00
        /*0020*/ 	.byte	0x00, 0x00, 0x00, 0x00


//--------------------- .nv.info._Z17stencil_1d_kernelILi1024ELi6001EEvPKiPii --------------------------
	.section	.nv.info._Z17stencil_1d_kernelILi1024ELi6001EEvPKiPii,"",@"SHT_CUDA_INFO"
	.sectionflags	@""
	.align	4


	//----- nvinfo : EIATTR_CUDA_API_VERSION
	.align		4
        /*0000*/ 	.byte	0x04, 0x37
        /*0002*/ 	.short	(.L_7 - .L_6)
.L_6:
        /*0004*/ 	.word	0x00000082


	//----- nvinfo : EIATTR_KPARAM_INFO
	.align		4
.L_7:
        /*0008*/ 	.byte	0x04, 0x17
        /*000a*/ 	.short	(.L_9 - .L_8)
.L_8:
        /*000c*/ 	.word	0x00000000
        /*0010*/ 	.short	0x0002
        /*0012*/ 	.short	0x0010
        /*0014*/ 	.byte	0x00, 0xf0, 0x11, 0x00


	//----- nvinfo : EIATTR_KPARAM_INFO
	.align		4
.L_9:
        /*0018*/ 	.byte	0x04, 0x17
        /*001a*/ 	.short	(.L_11 - .L_10)
.L_10:
        /*001c*/ 	.word	0x00000000
        /*0020*/ 	.short	0x0001
        /*0022*/ 	.short	0x0008
        /*0024*/ 	.byte	0x00, 0xf5, 0x21, 0x00


	//----- nvinfo : EIATTR_KPARAM_INFO
	.align		4
.L_11:
        /*0028*/ 	.byte	0x04, 0x17
        /*002a*/ 	.short	(.L_13 - .L_12)
.L_12:
        /*002c*/ 	.word	0x00000000
        /*0030*/ 	.short	0x0000
        /*0032*/ 	.short	0x0000
        /*0034*/ 	.byte	0x00, 0xf5, 0x21, 0x00


	//----- nvinfo : EIATTR_SPARSE_MMA_MASK
	.align		4
.L_13:
        /*0038*/ 	.byte	0x03, 0x50
        /*003a*/ 	.short	0x0000


	//----- nvinfo : EIATTR_MAXREG_COUNT
	.align		4
        /*003c*/ 	.byte	0x03, 0x1b
        /*003e*/ 	.short	0x00ff


	//----- nvinfo : EIATTR_NUM_BARRIERS
	.align		4
        /*0040*/ 	.byte	0x02, 0x4c
        /*0042*/ 	.byte	0x01
	.zero		1


	//----- nvinfo : EIATTR_MERCURY_ISA_VERSION
	.align		4
        /*0044*/ 	.byte	0x03, 0x5f
        /*0046*/ 	.short	0x0101


	//----- nvinfo : EIATTR_VRC_CTA_INIT_COUNT
	.align		4
        /*0048*/ 	.byte	0x02, 0x4a
	.zero		1
	.zero		1


	//----- nvinfo : EIATTR_EXIT_INSTR_OFFSETS
	.align		4
        /*004c*/ 	.byte	0x04, 0x1c
        /*004e*/ 	.short	(.L_15 - .L_14)


	//   ....[0]....
.L_14:
        /*0050*/ 	.word	0x000002d0


	//   ....[1]....
        /*0054*/ 	.word	0x00000d60


	//----- nvinfo : EIATTR_CRS_STACK_SIZE
	.align		4
.L_15:
        /*0058*/ 	.byte	0x04, 0x1e
        /*005a*/ 	.short	(.L_17 - .L_16)
.L_16:
        /*005c*/ 	.word	0x00000000


	//----- nvinfo : EIATTR_CBANK_PARAM_SIZE
	.align		4
.L_17:
        /*0060*/ 	.byte	0x03, 0x19
        /*0062*/ 	.short	0x0014


	//----- nvinfo : EIATTR_PARAM_CBANK
	.align		4
        /*0064*/ 	.byte	0x04, 0x0a
        /*0066*/ 	.short	(.L_19 - .L_18)
	.align		4
.L_18:
        /*0068*/ 	.word	index@(.nv.constant0._Z17stencil_1d_kernelILi1024ELi6001EEvPKiPii)
        /*006c*/ 	.short	0x0380
        /*006e*/ 	.short	0x0014


	//----- nvinfo : EIATTR_SW_WAR
	.align		4
.L_19:
        /*0070*/ 	.byte	0x04, 0x36
        /*0072*/ 	.short	(.L_21 - .L_20)
.L_20:
        /*0074*/ 	.word	0x00000008
.L_21:


//--------------------- .nv.callgraph             --------------------------
	.section	.nv.callgraph,"",@"SHT_CUDA_CALLGRAPH"
	.align	4
	.sectionentsize	8
	.align		4
        /*0000*/ 	.word	0x00000000
	.align		4
        /*0004*/ 	.word	0xffffffff
	.align		4
        /*0008*/ 	.word	0x00000000
	.align		4
        /*000c*/ 	.word	0xfffffffe
	.align		4
        /*0010*/ 	.word	0x00000000
	.align		4
        /*0014*/ 	.word	0xfffffffd
	.align		4
        /*0018*/ 	.word	0x00000000
	.align		4
        /*001c*/ 	.word	0xfffffffc


//--------------------- .text._Z17stencil_1d_kernelILi1024ELi6001EEvPKiPii --------------------------
	.section	.text._Z17stencil_1d_kernelILi1024ELi6001EEvPKiPii,"ax",@progbits
	.align	128
        .global         _Z17stencil_1d_kernelILi1024ELi6001EEvPKiPii
        .type           _Z17stencil_1d_kernelILi1024ELi6001EEvPKiPii,@function
        .size           _Z17stencil_1d_kernelILi1024ELi6001EEvPKiPii,(.L_x_7 - _Z17stencil_1d_kernelILi1024ELi6001EEvPKiPii)
        .other          _Z17stencil_1d_kernelILi1024ELi6001EEvPKiPii,@"STO_CUDA_ENTRY STV_DEFAULT"
_Z17stencil_1d_kernelILi1024ELi6001EEvPKiPii:
.text._Z17stencil_1d_kernelILi1024ELi6001EEvPKiPii:
[----:B------:R-:W-:Y:S01]  /*0000*/  LDC R1, c[0x0][0x37c] ;  /* 0x0000df00ff017b82 */ /* 0x000fe20000000800 */
[----:B------:R-:W0:Y:S07]  /*0010*/  S2R R16, SR_TID.X ;  /* 0x0000000000107919 */ /* 0x000e2e0000002100 */
[----:B------:R-:W0:Y:S01]  /*0020*/  S2UR UR4, SR_CTAID.X ;  /* 0x00000000000479c3 */ /* 0x000e220000002500 */
[----:B------:R-:W1:Y:S01]  /*0030*/  LDCU.64 UR6, c[0x0][0x358] ;  /* 0x00006b00ff0677ac */ /* 0x000e620008000a00 */
[----:B------:R-:W-:Y:S06]  /*0040*/  BSSY.RECONVERGENT B0, `(.L_x_0) ;  /* 0x0000025000007945 */ /* 0x000fec0003800200 */
[----:B------:R-:W0:Y:S08]  /*0050*/  LDC R3, c[0x0][0x360] ;  /* 0x0000d800ff037b82 */ /* 0x000e300000000800 */
[----:B------:R-:W2:Y:S01]  /*0060*/  LDC R6, c[0x0][0x390] ;  /* 0x0000e400ff067b82 */ /* 0x000ea20000000800 */
[----:B0-----:R-:W-:Y:S01]  /*0070*/  IMAD R0, R3, UR4, R16 ;  /* 0x0000000403007c24 */ /* 0x001fe2000f8e0210 */
[----:B------:R-:W-:-:S04]  /*0080*/  UIADD3 UR4, UPT, UPT, -UR4, URZ, URZ ;  /* 0x000000ff04047290 */ /* 0x000fc8000fffe1ff */
[----:B--2---:R-:W-:Y:S02]  /*0090*/  ISETP.GE.AND P0, PT, R0, R6, PT ;  /* 0x000000060000720c */ /* 0x004fe40003f06270 */
[----:B------:R-:W-:-:S11]  /*00a0*/  IMAD R6, R3, UR4, R6 ;  /* 0x0000000403067c24 */ /* 0x000fd6000f8e0206 */
[----:B-1----:R-:W-:Y:S05]  /*00b0*/  @P0 BRA `(.L_x_1) ;  /* 0x0000000000740947 */ /* 0x002fea0003800000 */
[----:B------:R-:W0:Y:S08]  /*00c0*/  LDC.64 R2, c[0x0][0x380] ;  /* 0x0000e000ff027b82 */ /* 0x000e300000000a00 */
[----:B------:R-:W1:Y:S01]  /*00d0*/  S2UR UR5, SR_CgaCtaId ;  /* 0x00000000000579c3 */ /* 0x000e620000008800 */
[----:B------:R-:W-:-:S07]  /*00e0*/  UMOV UR4, 0x400 ;  /* 0x0000040000047882 */ /* 0x000fce0000000000 */
[----:B------:R-:W2:Y:S01]  /*00f0*/  LDC.64 R4, c[0x0][0x380] ;  /* 0x0000e000ff047b82 */ /* 0x000ea20000000a00 */
[----:B0-----:R-:W-:-:S05]  /*0100*/  IMAD.WIDE R2, R0, 0x4, R2 ;  /* 0x0000000400027825 */ /* 0x001fca00078e0202 */
[----:B------:R-:W3:Y:S01]  /*0110*/  LDG.E R7, desc[UR6][R2.64] ;  /* 0x0000000602077981 */ /* 0x000ee2000c1e1900 */
[----:B------:R-:W-:Y:S01]  /*0120*/  VIMNMX R11, PT, PT, R6, 0x400, PT ;  /* 0x00000400060b7848 */ /* 0x000fe20003fe0100 */
[----:B------:R-:W-:Y:S01]  /*0130*/  IMAD.MOV.U32 R13, RZ, RZ, RZ ;  /* 0x000000ffff0d7224 */ /* 0x000fe200078e00ff */
[----:B-1----:R-:W-:-:S03]  /*0140*/  ULEA UR4, UR5, UR4, 0x18 ;  /* 0x0000000405047291 */ /* 0x002fc6000f8ec0ff */
[----:B------:R-:W-:-:S03]  /*0150*/  IMAD.IADD R12, R0, 0x1, R11 ;  /* 0x00000001000c7824 */ /* 0x000fc600078e020b */
[----:B------:R-:W-:-:S05]  /*0160*/  LEA R10, R16, UR4, 0x2 ;  /* 0x00000004100a7c11 */ /* 0x000fca000f8e10ff */
[----:B--23--:R0:W-:Y:S02]  /*0170*/  STS [R10+0x5dc4], R7 ;  /* 0x005dc4070a007388 */ /* 0x00c1e40000000800 */
.L_x_4:
[----:B-1----:R-:W-:Y:S01]  /*0180*/  IMAD.IADD R6, R16, 0x1, R13 ;  /* 0x0000000110067824 */ /* 0x002fe200078e020d */
[----:B------:R-:W-:Y:S04]  /*0190*/  BSSY.RECONVERGENT B1, `(.L_x_2) ;  /* 0x000000c000017945 */ /* 0x000fe80003800200 */
[----:B------:R-:W-:-:S13]  /*01a0*/  ISETP.GT.AND P0, PT, R6, 0x1770, PT ;  /* 0x000017700600780c */ /* 0x000fda0003f04270 */
[----:B------:R-:W-:Y:S05]  /*01b0*/  @P0 BRA `(.L_x_3) ;  /* 0x0000000000240947 */ /* 0x000fea0003800000 */
[----:B------:R-:W-:Y:S02]  /*01c0*/  IMAD.IADD R9, R12, 0x1, R13 ;  /* 0x000000010c097824 */ /* 0x000fe400078e020d */
[----:B0-----:R-:W-:-:S04]  /*01d0*/  IMAD.WIDE R6, R13, 0x4, R2 ;  /* 0x000000040d067825 */ /* 0x001fc800078e0202 */
[----:B------:R-:W-:Y:S02]  /*01e0*/  IMAD.WIDE R8, R9, 0x4, R4 ;  /* 0x0000000409087825 */ /* 0x000fe400078e0204 */
[----:B------:R-:W2:Y:S04]  /*01f0*/  LDG.E R6, desc[UR6][R6.64+-0x5dc4] ;  /* 0xffa23c0606067981 */ /* 0x000ea8000c1e1900 */
[----:B------:R-:W3:Y:S01]  /*0200*/  LDG.E R8, desc[UR6][R8.64] ;  /* 0x0000000608087981 */ /* 0x000ee2000c1e1900 */
[----:B------:R-:W-:-:S04]  /*0210*/  IMAD R14, R13, 0x4, R10 ;  /* 0x000000040d0e7824 */ /* 0x000fc800078e020a */
[----:B------:R-:W-:Y:S01]  /*0220*/  IMAD R15, R11, 0x4, R14 ;  /* 0x000000040b0f7824 */ /* 0x000fe200078e020e */
[----:B--2---:R1:W-:Y:S04]  /*0230*/  STS [R14], R6 ;  /* 0x000000060e007388 */ /* 0x0043e80000000800 */
[----:B---3--:R1:W-:Y:S02]  /*0240*/  STS [R15+0x5dc4], R8 ;  /* 0x005dc4080f007388 */ /* 0x0083e40000000800 */
.L_x_3:
[----:B------:R-:W-:Y:S05]  /*0250*/  BSYNC.RECONVERGENT B1 ;  /* 0x0000000000017941 */ /* 0x000fea0003800200 */
.L_x_2:
[----:B------:R-:W-:-:S05]  /*0260*/  IMAD.IADD R13, R11, 0x1, R13 ;  /* 0x000000010b0d7824 */ /* 0x000fca00078e020d */
[----:B------:R-:W-:-:S13]  /*0270*/  ISETP.GE.AND P0, PT, R13, 0x1771, PT ;  /* 0x000017710d00780c */ /* 0x000fda0003f06270 */
[----:B------:R-:W-:Y:S05]  /*0280*/  @!P0 BRA `(.L_x_4) ;  /* 0xfffffffc00bc8947 */ /* 0x000fea000383ffff */
.L_x_1:
[----:B------:R-:W-:Y:S05]  /*0290*/  BSYNC.RECONVERGENT B0 ;  /* 0x0000000000007941 */ /* 0x000fea0003800200 */
.L_x_0:
[----:B------:R-:W2:Y:S01]  /*02a0*/  LDCU UR4, c[0x0][0x390] ;  /* 0x00007200ff0477ac */ /* 0x000ea20008000800 */
[----:B------:R-:W-:Y:S01]  /*02b0*/  BAR.SYNC.DEFER_BLOCKING 0x0 ;  /* 0x0000000000007b1d */ /* 0x000fe20000010000 */
[----:B--2---:R-:W-:-:S13]  /*02c0*/  ISETP.GE.AND P0, PT, R0, UR4, PT ;  /* 0x0000000400007c0c */ /* 0x004fda000bf06270 */
[----:B------:R-:W-:Y:S05]  /*02d0*/  @P0 EXIT ;  /* 0x000000000000094d */ /* 0x000fea0003800000 */
[----:B------:R-:W2:Y:S01]  /*02e0*/  S2UR UR5, SR_CgaCtaId ;  /* 0x00000000000579c3 */ /* 0x000ea20000008800 */
[----:B------:R-:W-:Y:S02]  /*02f0*/  UMOV UR4, 0x400 ;  /* 0x0000040000047882 */ /* 0x000fe40000000000 */
[----:B--2---:R-:W-:-:S06]  /*0300*/  ULEA UR4, UR5, UR4, 0x18 ;  /* 0x0000000405047291 */ /* 0x004fcc000f8ec0ff */
[----:B------:R-:W-:Y:S01]  /*0310*/  LEA R16, R16, UR4, 0x2 ;  /* 0x0000000410107c11 */ /* 0x000fe2000f8e10ff */
[----:B------:R-:W-:-:S04]  /*0320*/  UMOV UR4, 0x8 ;  /* 0x0000000800047882 */ /* 0x000fc80000000000 */
[----:B------:R-:W-:Y:S01]  /*0330*/  LDS R3, [R16] ;  /* 0x0000000010037984 */ /* 0x000fe20000000800 */
[----:B------:R-:W-:-:S03]  /*0340*/  VIADD R2, R16, 0x8 ;  /* 0x0000000810027836 */ /* 0x000fc60000000000 */
[----:B------:R-:W-:Y:S04]  /*0350*/  LDS R4, [R16+0x4] ;  /* 0x0000040010047984 */ /* 0x000fe80000000800 */
[----:B------:R-:W2:Y:S02]  /*0360*/  LDS R5, [R16+0x8] ;  /* 0x0000080010057984 */ /* 0x000ea40000000800 */
[----:B--2---:R-:W-:-:S07]  /*0370*/  IADD3 R17, PT, PT, R5, R4, R3 ;  /* 0x0000000405117210 */ /* 0x004fce0007ffe003 */
.L_x_5:
[----:B------:R-:W-:Y:S01]  /*0380*/  LDS R18, [R2+0x4] ;  /* 0x0000040002127984 */ /* 0x000fe20000000800 */
[----:B------:R-:W-:-:S03]  /*0390*/  UIADD3 UR4, UPT, UPT, UR4, 0x190, URZ ;  /* 0x0000019004047890 */ /* 0x000fc6000fffe0ff */
[----:B------:R-:W2:Y:S01]  /*03a0*/  LDS R19, [R2+0x8] ;  /* 0x0000080002137984 */ /* 0x000ea20000000800 */
[----:B------:R-:W-:-:S03]  /*03b0*/  UISETP.NE.AND UP0, UPT, UR4, 0xbb88, UPT ;  /* 0x0000bb880400788c */ /* 0x000fc6000bf05270 */
[----:B------:R-:W-:Y:S04]  /*03c0*/  LDS R23, [R2+0xc] ;  /* 0x00000c0002177984 */ /* 0x000fe80000000800 */
[----:B------:R-:W3:Y:S04]  /*03d0*/  LDS R20, [R2+0x10] ;  /* 0x0000100002147984 */ /* 0x000ee80000000800 */
[----:B------:R-:W-:Y:S04]  /*03e0*/  LDS R25, [R2+0x14] ;  /* 0x0000140002197984 */ /* 0x000fe80000000800 */
[----:B------:R-:W4:Y:S04]  /*03f0*/  LDS R24, [R2+0x18] ;  /* 0x0000180002187984 */ /* 0x000f280000000800 */
[----:B------:R-:W-:Y:S04]  /*0400*/  LDS R13, [R2+0x1c] ;  /* 0x00001c00020d7984 */ /* 0x000fe80000000800 */
[----:B-1----:R-:W1:Y:S04]  /*0410*/  LDS R14, [R2+0x20] ;  /* 0x00002000020e7984 */ /* 0x002e680000000800 */
[----:B------:R-:W-:Y:S04]  /*0420*/  LDS R11, [R2+0x24] ;  /* 0x00002400020b7984 */ /* 0x000fe80000000800 */
[----:B------:R-:W5:Y:S04]  /*0430*/  LDS R12, [R2+0x28] ;  /* 0x00002800020c7984 */ /* 0x000f680000000800 */
[----:B0-----:R-:W-:Y:S04]  /*0440*/  LDS R10, [R2+0x2c] ;  /* 0x00002c00020a7984 */ /* 0x001fe80000000800 */
[----:B------:R-:W0:Y:S01]  /*0450*/  LDS R9, [R2+0x30] ;  /* 0x0000300002097984 */ /* 0x000e220000000800 */
[----:B--2---:R-:W-:-:S03]  /*0460*/  IADD3 R18, PT, PT, R19, R18, R17 ;  /* 0x0000001213127210 */ /* 0x004fc60007ffe011 */
[----:B------:R-:W-:Y:S04]  /*0470*/  LDS R7, [R2+0x34] ;  /* 0x0000340002077984 */ /* 0x000fe80000000800 */
[----:B------:R-:W2:Y:S01]  /*0480*/  LDS R8, [R2+0x38] ;  /* 0x0000380002087984 */ /* 0x000ea20000000800 */
[----:B---3--:R-:W-:Y:S01]  /*0490*/  IADD3 R18, PT, PT, R20, R23, R18 ;  /* 0x0000001714127210 */ /* 0x008fe20007ffe012 */
[----:B------:R-:W-:Y:S02]  /*04a0*/  IMAD.MOV.U32 R23, RZ, RZ, R2 ;  /* 0x000000ffff177224 */ /* 0x000fe400078e0002 */
[----:B------:R-:W-:Y:S04]  /*04b0*/  LDS R5, [R2+0x3c] ;  /* 0x00003c0002057984 */ /* 0x000fe80000000800 */
[----:B------:R-:W3:Y:S01]  /*04c0*/  LDS R6, [R2+0x40] ;  /* 0x0000400002067984 */ /* 0x000ee20000000800 */
[----:B----4-:R-:W-:-:S03]  /*04d0*/  IADD3 R24, PT, PT, R24, R25, R18 ;  /* 0x0000001918187210 */ /* 0x010fc60007ffe012 */
[----:B------:R-:W-:Y:S04]  /*04e0*/  LDS R3, [R2+0x44] ;  /* 0x0000440002037984 */ /* 0x000fe80000000800 */
[----:B------:R-:W4:Y:S01]  /*04f0*/  LDS R4, [R2+0x48] ;  /* 0x0000480002047984 */ /* 0x000f220000000800 */
[----:B-1----:R-:W-:-:S03]  /*0500*/  IADD3 R24, PT, PT, R14, R13, R24 ;  /* 0x0000000d0e187210 */ /* 0x002fc60007ffe018 */
[----:B------:R-:W-:Y:S04]  /*0510*/  LDS R15, [R2+0x4c] ;  /* 0x00004c00020f7984 */ /* 0x000fe80000000800 */
[----:B------:R-:W1:Y:S01]  /*0520*/  LDS R16, [R2+0x50] ;  /* 0x0000500002107984 */ /* 0x000e620000000800 */
[----:B-----5:R-:W-:-:S03]  /*0530*/  IADD3 R24, PT, PT, R12, R11, R24 ;  /* 0x0000000b0c187210 */ /* 0x020fc60007ffe018 */
[----:B------:R-:W-:Y:S04]  /*0540*/  LDS R21, [R2+0x54] ;  /* 0x0000540002157984 */ /* 0x000fe80000000800 */
[----:B------:R-:W5:Y:S01]  /*0550*/  LDS R22, [R2+0x58] ;  /* 0x0000580002167984 */ /* 0x000f620000000800 */
[----:B0-----:R-:W-:-:S03]  /*0560*/  IADD3 R24, PT, PT, R9, R10, R24 ;  /* 0x0000000a09187210 */ /* 0x001fc60007ffe018 */
[----:B------:R-:W-:Y:S04]  /*0570*/  LDS R19, [R2+0x5c] ;  /* 0x00005c0002137984 */ /* 0x000fe80000000800 */
[----:B------:R-:W0:Y:S01]  /*0580*/  LDS R20, [R2+0x60] ;  /* 0x0000600002147984 */ /* 0x000e220000000800 */
[----:B--2---:R-:W-:-:S03]  /*0590*/  IADD3 R24, PT, PT, R8, R7, R24 ;  /* 0x0000000708187210 */ /* 0x004fc60007ffe018 */
[----:B------:R-:W-:Y:S04]  /*05a0*/  LDS R17, [R2+0x64] ;  /* 0x0000640002117984 */ /* 0x000fe80000000800 */
[----:B------:R-:W2:Y:S01]  /*05b0*/  LDS R18, [R2+0x68] ;  /* 0x0000680002127984 */ /* 0x000ea20000000800 */
[----:B---3--:R-:W-:-:S03]  /*05c0*/  IADD3 R24, PT, PT, R6, R5, R24 ;  /* 0x0000000506187210 */ /* 0x008fc60007ffe018 */
        /* <DEDUP_REMOVED lines=105> */
[----:B------:R2:W-:Y:S04]  /*0c60*/  LDS R4, [R2+0x184] ;  /* 0x0001840002047984 */ /* 0x0005e80000000800 */
[----:B------:R-:W0:Y:S01]  /*0c70*/  LDS R3, [R23+0x188] ;  /* 0x0001880017037984 */ /* 0x000e220000000800 */
[----:B---3--:R-:W-:-:S03]  /*0c80*/  IADD3 R13, PT, PT, R13, R14, R17 ;  /* 0x0000000e0d0d7210 */ /* 0x008fc60007ffe011 */
[----:B------:R-:W-:Y:S01]  /*0c90*/  LDS R16, [R23+0x18c] ;  /* 0x00018c0017107984 */ /* 0x000fe20000000800 */
[----:B--2---:R-:W-:-:S03]  /*0ca0*/  VIADD R2, R2, 0x190 ;  /* 0x0000019002027836 */ /* 0x004fc60000000000 */
[----:B------:R-:W2:Y:S01]  /*0cb0*/  LDS R15, [R23+0x190] ;  /* 0x00019000170f7984 */ /* 0x000ea20000000800 */
[----:B----4-:R-:W-:-:S04]  /*0cc0*/  IADD3 R11, PT, PT, R11, R12, R13 ;  /* 0x0000000c0b0b7210 */ /* 0x010fc80007ffe00d */
[----:B-1----:R-:W-:-:S04]  /*0cd0*/  IADD3 R9, PT, PT, R9, R10, R11 ;  /* 0x0000000a09097210 */ /* 0x002fc80007ffe00b */
[----:B-----5:R-:W-:-:S04]  /*0ce0*/  IADD3 R7, PT, PT, R7, R8, R9 ;  /* 0x0000000807077210 */ /* 0x020fc80007ffe009 */
[----:B0-----:R-:W-:-:S04]  /*0cf0*/  IADD3 R5, PT, PT, R5, R6, R7 ;  /* 0x0000000605057210 */ /* 0x001fc80007ffe007 */
[----:B------:R-:W-:-:S04]  /*0d00*/  IADD3 R3, PT, PT, R3, R4, R5 ;  /* 0x0000000403037210 */ /* 0x000fc80007ffe005 */
[----:B--2---:R-:W-:Y:S01]  /*0d10*/  IADD3 R17, PT, PT, R15, R16, R3 ;  /* 0x000000100f117210 */ /* 0x004fe20007ffe003 */
[----:B------:R-:W-:Y:S06]  /*0d20*/  BRA.U UP0, `(.L_x_5) ;  /* 0xfffffff500947547 */ /* 0x000fec000b83ffff */
[----:B------:R-:W0:Y:S02]  /*0d30*/  LDC.64 R2, c[0x0][0x388] ;  /* 0x0000e200ff027b82 */ /* 0x000e240000000a00 */
[----:B0-----:R-:W-:-:S05]  /*0d40*/  IMAD.WIDE R2, R0, 0x4, R2 ;  /* 0x0000000400027825 */ /* 0x001fca00078e0202 */
[----:B------:R-:W-:Y:S01]  /*0d50*/  STG.E desc[UR6][R2.64], R17 ;  /* 0x0000001102007986 */ /* 0x000fe2000c101906 */
[----:B------:R-:W-:Y:S05]  /*0d60*/  EXIT ;  /* 0x000000000000794d */ /* 0x000fea0003800000 */
.L_x_6:
[----:B------:R-:W-:-:S00]  /*0d70*/  BRA `(.L_x_6) ;  /* 0xfffffffc00fc7947 */ /* 0x000fc0000383ffff */
[----:B------:R-:W-:-:S00]  /*0d80*/  NOP ;  /* 0x0000000000007918 */ /* 0x000fc00000000000 */
[----:B------:R-:W-:-:S00]  /*0d90*/  NOP ;  /* 0x0000000000007918 */ /* 0x000fc00000000000 */
[----:B------:R-:W-:-:S00]  /*0da0*/  NOP ;  /* 0x0000000000007918 */ /* 0x000fc00000000000 */
[----:B------:R-:W-:-:S00]  /*0db0*/  NOP ;  /* 0x0000000000007918 */ /* 0x000fc00000000000 */
[----:B------:R-:W-:-:S00]  /*0dc0*/  NOP ;  /* 0x0000000000007918 */ /* 0x000fc00000000000 */
[----:B------:R-:W-:-:S00]  /*0dd0*/  NOP ;  /* 0x0000000000007918 */ /* 0x000fc00000000000 */
[----:B------:R-:W-:-:S00]  /*0de0*/  NOP ;  /* 0x0000000000007918 */ /* 0x000fc00000000000 */
[----:B------:R-:W-:-:S00]  /*0df0*/  NOP ;  /* 0x0000000000007918 */ /* 0x000fc00000000000 */
.L_x_7:


//--------------------- .nv.shared._Z17stencil_1d_kernelILi1024ELi6001EEvPKiPii --------------------------
	.section	.nv.shared._Z17stencil_1d_kernelILi1024ELi6001EEvPKiPii,"aw",@nobits
	.sectionflags	@""
	.align	16
	.zero		1024


//--------------------- .nv.shared.reserved.0     --------------------------
	.section	.nv.shared.reserved.0,"aw",@nobits
	.weak		__nv_reservedSMEM_offset_0_alias
	.size		__nv_reservedSMEM_offset_0_alias, 0, 64
	.other		__nv_reservedSMEM_offset_0_alias,@"STO_CUDA_RESERVED_SHARED STV_DEFAULT"
__nv_reservedSMEM_offset_0_alias:
	.zero		0
	.zero		64


//--------------------- .nv.constant0._Z17stencil_1d_kernelILi1024ELi6001EEvPKiPii --------------------------
	.section	.nv.constant0._Z17stencil_1d_kernelILi1024ELi6001EEvPKiPii,"a",@progbits
	.sectionflags	@""
	.align	4
.nv.constant0._Z17stencil_1d_kernelILi1024ELi6001EEvPKiPii:
	.zero		916


//--------------------- SYMBOLS --------------------------

	.type		.nv.reservedSmem.offset0,@object
	.size		.nv.reservedSmem.offset0,0x4
	.type		.nv.reservedSmem.cap,@object
	.size		.nv.reservedSmem.cap,0x4
